//
// Generated by NVIDIA NVVM Compiler
//
// Compiler Build ID: CL-36424714
// Cuda compilation tools, release 13.0, V13.0.88
// Based on NVVM 20.0.0
//

.version 9.0
.target sm_100
.address_size 64

	// .globl	_Z13printGlobalIdv
.extern .func  (.param .b32 func_retval0) vprintf
(
	.param .b64 vprintf_param_0,
	.param .b64 vprintf_param_1
)
;
.global .align 1 .b8 $str[15] = {103, 108, 111, 98, 97, 108, 32, 73, 100, 58, 32, 37, 100, 10};
.global .align 1 .b8 $str$1[15] = {116, 104, 114, 101, 97, 100, 32, 105, 100, 58, 32, 37, 100, 10};

.visible .entry _Z13printGlobalIdv()
{
	.local .align 8 .b8 	__local_depot0[8];
	.reg .b64 	%SP;
	.reg .b64 	%SPL;
	.reg .b32 	%r<9>;
	.reg .b64 	%rd<7>;

	mov.u64 	%SPL, __local_depot0;
	cvta.local.u64 	%SP, %SPL;
	add.u64 	%rd1, %SP, 0;
	add.u64 	%rd2, %SPL, 0;
	mov.u32 	%r1, %ctaid.x;
	mov.u32 	%r2, %ntid.x;
	mov.u32 	%r3, %tid.x;
	mad.lo.s32 	%r4, %r1, %r2, %r3;
	st.local.u32 	[%rd2], %r4;
	mov.u64 	%rd3, $str;
	cvta.global.u64 	%rd4, %rd3;
	{ // callseq 0, 0
	.param .b64 param0;
	st.param.b64 	[param0], %rd4;
	.param .b64 param1;
	st.param.b64 	[param1], %rd1;
	.param .b32 retval0;
	call.uni (retval0), 
	vprintf, 
	(
	param0, 
	param1
	);
	ld.param.b32 	%r5, [retval0];
	} // callseq 0
	st.local.u32 	[%rd2], %r3;
	mov.u64 	%rd5, $str$1;
	cvta.global.u64 	%rd6, %rd5;
	{ // callseq 1, 0
	.param .b64 param0;
	st.param.b64 	[param0], %rd6;
	.param .b64 param1;
	st.param.b64 	[param1], %rd1;
	.param .b32 retval0;
	call.uni (retval0), 
	vprintf, 
	(
	param0, 
	param1
	);
	ld.param.b32 	%r7, [retval0];
	} // callseq 1
	ret;

}


// ===== COMPILED SASS (sm_100) =====

	.target	sm_100

	.elftype	@"ET_EXEC"


//--------------------- .note.nv.tkinfo           --------------------------
	.section	.note.nv.tkinfo,"",@"SHT_NOTE"
	.sectionflags	@"SHF_NOTE_NV_TKINFO"
	.tkinfo
        /*0018*/ 	.word	0x00000002
        /*0030*/ 	.string	""
        /*0030*/ 	.string	"ptxas"
        /*0030*/ 	.string	"Cuda compilation tools, release 13.0, V13.0.88"
        /*0030*/ 	.string	"Build cuda_13.0.r13.0/compiler.36424714_0"
        /*0030*/ 	.string	"-arch sm_100 -m 64 "



//--------------------- .note.nv.cuinfo           --------------------------
	.section	.note.nv.cuinfo,"",@"SHT_NOTE"
	.sectionflags	@"SHF_NOTE_NV_CUINFO"
        /*0018*/ 	.short	0x0002
        /*001a*/ 	.short	0x0064
        /*001c*/ 	.short	0x0082
	.zero		2


//--------------------- .nv.info                  --------------------------
	.section	.nv.info,"",@"SHT_CUDA_INFO"
	.align	4


	//----- nvinfo : EIATTR_REGCOUNT
	.align		4
        /*0000*/ 	.byte	0x04, 0x2f
        /*0002*/ 	.short	(.L_3 - .L_2)
	.align		4
.L_2:
        /*0004*/ 	.word	index@(_Z13printGlobalIdv)
        /*0008*/ 	.word	0x00000018


	//----- nvinfo : EIATTR_FRAME_SIZE
	.align		4
.L_3:
        /*000c*/ 	.byte	0x04, 0x11
        /*000e*/ 	.short	(.L_5 - .L_4)
	.align		4
.L_4:
        /*0010*/ 	.word	index@(_Z13printGlobalIdv)
        /*0014*/ 	.word	0x00000008


	//----- nvinfo : EIATTR_MIN_STACK_SIZE
	.align		4
.L_5:
        /*0018*/ 	.byte	0x04, 0x12
        /*001a*/ 	.short	(.L_7 - .L_6)
	.align		4
.L_6:
        /*001c*/ 	.word	index@(_Z13printGlobalIdv)
        /*0020*/ 	.word	0x00000008
.L_7:


//--------------------- .nv.compat                --------------------------
	.section	.nv.compat,"",@"SHT_CUDA_COMPAT_INFO"
	.align	4
        /*0000*/ 	.byte	0x02, 0x09, 0x00, 0x00, 0x02, 0x02, 0x01, 0x00, 0x02, 0x05, 0x05, 0x00, 0x03, 0x07, 0x01, 0x01
        /*0010*/ 	.byte	0x02, 0x03, 0x00, 0x00, 0x02, 0x06, 0x01, 0x00, 0x04, 0x0b, 0x08, 0x00, 0x09, 0x00, 0x00, 0x00
        /*0020*/ 	.byte	0x00, 0x00, 0x00, 0x00


//--------------------- .nv.info._Z13printGlobalIdv --------------------------
	.section	.nv.info._Z13printGlobalIdv,"",@"SHT_CUDA_INFO"
	.sectionflags	@""
	.align	4


	//----- nvinfo : EIATTR_CUDA_API_VERSION
	.align		4
        /*0000*/ 	.byte	0x04, 0x37
        /*0002*/ 	.short	(.L_9 - .L_8)
.L_8:
        /*0004*/ 	.word	0x00000082


	//----- nvinfo : EIATTR_SPARSE_MMA_MASK
	.align		4
.L_9:
        /*0008*/ 	.byte	0x03, 0x50
        /*000a*/ 	.short	0x0000


	//----- nvinfo : EIATTR_MAXREG_COUNT
	.align		4
        /*000c*/ 	.byte	0x03, 0x1b
        /*000e*/ 	.short	0x00ff


	//----- nvinfo : EIATTR_EXTERNS
	.align		4
        /*0010*/ 	.byte	0x04, 0x0f
        /*0012*/ 	.short	(.L_11 - .L_10)


	//   ....[0]....
	.align		4
.L_10:
        /*0014*/ 	.word	index@(vprintf)


	//----- nvinfo : EIATTR_MERCURY_ISA_VERSION
	.align		4
.L_11:
        /*0018*/ 	.byte	0x03, 0x5f
        /*001a*/ 	.short	0x0101


	//----- nvinfo : EIATTR_VRC_CTA_INIT_COUNT
	.align		4
        /*001c*/ 	.byte	0x02, 0x4a
	.zero		1
	.zero		1


	//----- nvinfo : EIATTR_SYSCALL_OFFSETS
	.align		4
        /*0020*/ 	.byte	0x04, 0x46
        /*0022*/ 	.short	(.L_13 - .L_12)


	//   ....[0]....
.L_12:
        /*0024*/ 	.word	0x00000130


	//   ....[1]....
        /*0028*/ 	.word	0x000001c0


	//----- nvinfo : EIATTR_EXIT_INSTR_OFFSETS
	.align		4
.L_13:
        /*002c*/ 	.byte	0x04, 0x1c
        /*002e*/ 	.short	(.L_15 - .L_14)


	//   ....[0]....
.L_14:
        /*0030*/ 	.word	0x000001d0


	//----- nvinfo : EIATTR_SW_WAR
	.align		4
.L_15:
        /*0034*/ 	.byte	0x04, 0x36
        /*0036*/ 	.short	(.L_17 - .L_16)
.L_16:
        /*0038*/ 	.word	0x00000008
.L_17:


//--------------------- .nv.callgraph             --------------------------
	.section	.nv.callgraph,"",@"SHT_CUDA_CALLGRAPH"
	.align	4
	.sectionentsize	8
	.align		4
        /*0000*/ 	.word	0x00000000
	.align		4
        /*0004*/ 	.word	0xffffffff
	.align		4
        /*0008*/ 	.word	index@(_Z13printGlobalIdv)
	.align		4
        /*000c*/ 	.word	index@(vprintf)
	.align		4
        /*0010*/ 	.word	0x00000000
	.align		4
        /*0014*/ 	.word	0xfffffffe
	.align		4
        /*0018*/ 	.word	0x00000000
	.align		4
        /*001c*/ 	.word	0xfffffffd
	.align		4
        /*0020*/ 	.word	0x00000000
	.align		4
        /*0024*/ 	.word	0xfffffffc


//--------------------- .nv.constant4             --------------------------
	.section	.nv.constant4,"a",@progbits
	.align	8
	.align		8
.nv.constant4:
        /*0000*/ 	.dword	vprintf
	.align		8
        /*0008*/ 	.dword	$str
	.align		8
        /*0010*/ 	.dword	$str$1


//--------------------- .text._Z13printGlobalIdv  --------------------------
	.section	.text._Z13printGlobalIdv,"ax",@progbits
	.align	128
        .global         _Z13printGlobalIdv
        .type           _Z13printGlobalIdv,@function
        .size           _Z13printGlobalIdv,(.L_x_3 - _Z13printGlobalIdv)
        .other          _Z13printGlobalIdv,@"STO_CUDA_ENTRY STV_DEFAULT"
_Z13printGlobalIdv:
.text._Z13printGlobalIdv:
[----:B------:R-:W0:Y:S01]  /*0000*/  LDC R1, c[0x0][0x37c] ;  /* 0x0000df00ff017b82 */ /* 0x000e220000000800 */
[----:B------:R-:W1:Y:S01]  /*0010*/  S2R R16, SR_TID.X ;  /* 0x0000000000107919 */ /* 0x000e620000002100 */
[----:B------:R-:W2:Y:S06]  /*0020*/  LDCU UR5, c[0x0][0x2fc] ;  /* 0x00005f80ff0577ac */ /* 0x000eac0008000800 */
[----:B------:R-:W1:Y:S01]  /*0030*/  S2UR UR6, SR_CTAID.X ;  /* 0x00000000000679c3 */ /* 0x000e620000002500 */
[----:B0-----:R-:W-:Y:S01]  /*0040*/  VIADD R1, R1, 0xfffffff8 ;  /* 0xfffffff801017836 */ /* 0x001fe20000000000 */
[----:B------:R-:W-:Y:S01]  /*0050*/  MOV R2, 0x0 ;  /* 0x0000000000027802 */ /* 0x000fe20000000f00 */
[----:B------:R-:W0:Y:S05]  /*0060*/  LDCU UR4, c[0x0][0x2f8] ;  /* 0x00005f00ff0477ac */ /* 0x000e2a0008000800 */
[----:B------:R-:W1:Y:S08]  /*0070*/  LDC R3, c[0x0][0x360] ;  /* 0x0000d800ff037b82 */ /* 0x000e700000000800 */
[----:B------:R3:W4:Y:S01]  /*0080*/  LDC.64 R8, c[0x4][R2] ;  /* 0x0100000002087b82 */ /* 0x0007220000000a00 */
[----:B0-----:R-:W-:-:S04]  /*0090*/  IADD3 R17, P0, PT, R1, UR4, RZ ;  /* 0x0000000401117c10 */ /* 0x001fc8000ff1e0ff */
[----:B------:R-:W-:Y:S01]  /*00a0*/  MOV R6, R17 ;  /* 0x0000001100067202 */ /* 0x000fe20000000f00 */
[----:B--2---:R-:W-:-:S04]  /*00b0*/  IMAD.X R18, RZ, RZ, UR5, P0 ;  /* 0x00000005ff127e24 */ /* 0x004fc800080e06ff */
[----:B------:R-:W-:Y:S02]  /*00c0*/  IMAD.MOV.U32 R7, RZ, RZ, R18 ;  /* 0x000000ffff077224 */ /* 0x000fe400078e0012 */
[----:B-1----:R-:W-:Y:S01]  /*00d0*/  IMAD R0, R3, UR6, R16 ;  /* 0x0000000603007c24 */ /* 0x002fe2000f8e0210 */
[----:B------:R-:W0:Y:S04]  /*00e0*/  LDCU.64 UR6, c[0x4][0x8] ;  /* 0x01000100ff0677ac */ /* 0x000e280008000a00 */
[----:B------:R3:W-:Y:S01]  /*00f0*/  STL [R1], R0 ;  /* 0x0000000001007387 */ /* 0x0007e20000100800 */
[----:B0-----:R-:W-:Y:S01]  /*0100*/  MOV R4, UR6 ;  /* 0x0000000600047c02 */ /* 0x001fe20008000f00 */
[----:B---34-:R-:W-:-:S07]  /*0110*/  IMAD.U32 R5, RZ, RZ, UR7 ;  /* 0x00000007ff057e24 */ /* 0x018fce000f8e00ff */
[----:B------:R-:W-:-:S07]  /*0120*/  LEPC R20, `(.L_x_0) ;  /* 0x000000001014794e */ /* 0x000fce0000000000 */
[----:B------:R-:W-:Y:S05]  /*0130*/  CALL.ABS.NOINC R8 ;  /* 0x0000000008007343 */ /* 0x000fea0003c00000 */
.L_x_0:
[----:B------:R0:W-:Y:S01]  /*0140*/  STL [R1], R16 ;  /* 0x0000001001007387 */ /* 0x0001e20000100800 */
[----:B------:R-:W1:Y:S01]  /*0150*/  LDC.64 R2, c[0x4][R2] ;  /* 0x0100000002027b82 */ /* 0x000e620000000a00 */
[----:B------:R-:W2:Y:S01]  /*0160*/  LDCU.64 UR4, c[0x4][0x10] ;  /* 0x01000200ff0477ac */ /* 0x000ea20008000a00 */
[----:B------:R-:W-:Y:S01]  /*0170*/  MOV R6, R17 ;  /* 0x0000001100067202 */ /* 0x000fe20000000f00 */
[----:B------:R-:W-:Y:S01]  /*0180*/  IMAD.MOV.U32 R7, RZ, RZ, R18 ;  /* 0x000000ffff077224 */ /* 0x000fe200078e0012 */
[----:B--2---:R-:W-:Y:S01]  /*0190*/  MOV R4, UR4 ;  /* 0x0000000400047c02 */ /* 0x004fe20008000f00 */
[----:B0-----:R-:W-:-:S07]  /*01a0*/  IMAD.U32 R5, RZ, RZ, UR5 ;  /* 0x00000005ff057e24 */ /* 0x001fce000f8e00ff */
[----:B------:R-:W-:-:S07]  /*01b0*/  LEPC R20, `(.L_x_1) ;  /* 0x000000001014794e */ /* 0x000fce0000000000 */
[----:B-1----:R-:W-:Y:S05]  /*01c0*/  CALL.ABS.NOINC R2 ;  /* 0x0000000002007343 */ /* 0x002fea0003c00000 */
.L_x_1:
[----:B------:R-:W-:Y:S05]  /*01d0*/  EXIT ;  /* 0x000000000000794d */ /* 0x000fea0003800000 */
.L_x_2:
[----:B------:R-:W-:-:S00]  /*01e0*/  BRA `(.L_x_2) ;  /* 0xfffffffc00fc7947 */ /* 0x000fc0000383ffff */
[----:B------:R-:W-:-:S00]  /*01f0*/  NOP ;  /* 0x0000000000007918 */ /* 0x000fc00000000000 */
        /* <DEDUP_REMOVED lines=8> */
.L_x_3:


//--------------------- .nv.global.init           --------------------------
	.section	.nv.global.init,"aw",@progbits
.nv.global.init:
	.type		$str,@object
	.size		$str,($str$1 - $str)
$str:
        /*0000*/ 	.byte	0x67, 0x6c, 0x6f, 0x62, 0x61, 0x6c, 0x20, 0x49, 0x64, 0x3a, 0x20, 0x25, 0x64, 0x0a, 0x00
	.type		$str$1,@object
	.size		$str$1,(.L_1 - $str$1)
$str$1:
        /*000f*/ 	.byte	0x74, 0x68, 0x72, 0x65, 0x61, 0x64, 0x20, 0x69, 0x64, 0x3a, 0x20, 0x25, 0x64, 0x0a, 0x00
.L_1:


//--------------------- .nv.shared.reserved.0     --------------------------
	.section	.nv.shared.reserved.0,"aw",@nobits
	.weak		__nv_reservedSMEM_offset_0_alias
	.size		__nv_reservedSMEM_offset_0_alias, 0, 64
	.other		__nv_reservedSMEM_offset_0_alias,@"STO_CUDA_RESERVED_SHARED STV_DEFAULT"
__nv_reservedSMEM_offset_0_alias:
	.zero		0
	.zero		64


//--------------------- .nv.constant0._Z13printGlobalIdv --------------------------
	.section	.nv.constant0._Z13printGlobalIdv,"a",@progbits
	.sectionflags	@""
	.align	4
.nv.constant0._Z13printGlobalIdv:
	.zero		896


//--------------------- SYMBOLS --------------------------

	.type		.nv.reservedSmem.offset0,@object
	.size		.nv.reservedSmem.offset0,0x4
	.type		vprintf,@function
